//
// Generated by NVIDIA NVVM Compiler
//
// Compiler Build ID: CL-36424714
// Cuda compilation tools, release 13.0, V13.0.88
// Based on NVVM 20.0.0
//

.version 9.0
.target sm_100
.address_size 64

	// .globl	_Z11area_kernelPf
// _ZZ11area_kernelPfE5sdata has been demoted

.visible .entry _Z11area_kernelPf(
	.param .u64 .ptr .align 1 _Z11area_kernelPf_param_0
)
{
	.reg .pred 	%p<5>;
	.reg .b32 	%r<13>;
	.reg .b32 	%f<14>;
	.reg .b64 	%rd<5>;
	.reg .b64 	%fd<14>;
	// demoted variable
	.shared .align 4 .b8 _ZZ11area_kernelPfE5sdata[512];
	ld.param.u64 	%rd1, [_Z11area_kernelPf_param_0];
	mov.u32 	%r12, %ntid.x;
	mov.u32 	%r2, %ctaid.x;
	mov.u32 	%r3, %tid.x;
	mad.lo.s32 	%r7, %r12, %r2, %r3;
	cvt.rn.f32.s32 	%f1, %r7;
	fma.rn.f32 	%f2, %f1, 0f35D1B717, 0f00000000;
	fma.rn.f32 	%f3, %f2, %f2, 0f40000000;
	cvt.f64.f32 	%fd1, %f3;
	cvt.f64.f32 	%fd2, %f2;
	mul.f64 	%fd3, %fd1, %fd1;
	mul.f64 	%fd4, %fd3, %fd1;
	div.rn.f64 	%fd5, %fd2, %fd4;
	cvt.rn.f32.f64 	%f4, %fd5;
	add.f32 	%f5, %f2, 0f35D1B717;
	fma.rn.f32 	%f6, %f5, %f5, 0f40000000;
	cvt.f64.f32 	%fd6, %f6;
	cvt.f64.f32 	%fd7, %f5;
	mul.f64 	%fd8, %fd6, %fd6;
	mul.f64 	%fd9, %fd8, %fd6;
	div.rn.f64 	%fd10, %fd7, %fd9;
	cvt.rn.f32.f64 	%f7, %fd10;
	add.f32 	%f8, %f4, %f7;
	cvt.f64.f32 	%fd11, %f8;
	mul.f64 	%fd12, %fd11, 0d3FE0000000000000;
	mul.f64 	%fd13, %fd12, 0d3EBA36E2E0000000;
	cvt.rn.f32.f64 	%f9, %fd13;
	shl.b32 	%r8, %r3, 2;
	mov.u32 	%r9, _ZZ11area_kernelPfE5sdata;
	add.s32 	%r4, %r9, %r8;
	st.shared.f32 	[%r4], %f9;
	bar.sync 	0;
	setp.lt.u32 	%p1, %r12, 2;
	@%p1 bra 	$L__BB0_4;
$L__BB0_1:
	shr.u32 	%r6, %r12, 1;
	setp.ge.u32 	%p2, %r3, %r6;
	@%p2 bra 	$L__BB0_3;
	shl.b32 	%r10, %r6, 2;
	add.s32 	%r11, %r4, %r10;
	ld.shared.f32 	%f10, [%r11];
	ld.shared.f32 	%f11, [%r4];
	add.f32 	%f12, %f10, %f11;
	st.shared.f32 	[%r4], %f12;
$L__BB0_3:
	bar.sync 	0;
	setp.gt.u32 	%p3, %r12, 3;
	mov.u32 	%r12, %r6;
	@%p3 bra 	$L__BB0_1;
$L__BB0_4:
	setp.ne.s32 	%p4, %r3, 0;
	@%p4 bra 	$L__BB0_6;
	ld.shared.f32 	%f13, [_ZZ11area_kernelPfE5sdata];
	cvta.to.global.u64 	%rd2, %rd1;
	mul.wide.u32 	%rd3, %r2, 4;
	add.s64 	%rd4, %rd2, %rd3;
	st.global.f32 	[%rd4], %f13;
$L__BB0_6:
	ret;

}


// ===== COMPILED SASS (sm_100) =====

	.target	sm_100

	.elftype	@"ET_EXEC"


//--------------------- .note.nv.tkinfo           --------------------------
	.section	.note.nv.tkinfo,"",@"SHT_NOTE"
	.sectionflags	@"SHF_NOTE_NV_TKINFO"
	.tkinfo
        /*0018*/ 	.word	0x00000002
        /*0030*/ 	.string	""
        /*0030*/ 	.string	"ptxas"
        /*0030*/ 	.string	"Cuda compilation tools, release 13.0, V13.0.88"
        /*0030*/ 	.string	"Build cuda_13.0.r13.0/compiler.36424714_0"
        /*0030*/ 	.string	"-arch sm_100 -m 64 "



//--------------------- .note.nv.cuinfo           --------------------------
	.section	.note.nv.cuinfo,"",@"SHT_NOTE"
	.sectionflags	@"SHF_NOTE_NV_CUINFO"
        /*0018*/ 	.short	0x0002
        /*001a*/ 	.short	0x0064
        /*001c*/ 	.short	0x0082
	.zero		2


//--------------------- .nv.info                  --------------------------
	.section	.nv.info,"",@"SHT_CUDA_INFO"
	.align	4


	//----- nvinfo : EIATTR_REGCOUNT
	.align		4
        /*0000*/ 	.byte	0x04, 0x2f
        /*0002*/ 	.short	(.L_1 - .L_0)
	.align		4
.L_0:
        /*0004*/ 	.word	index@(_Z11area_kernelPf)
        /*0008*/ 	.word	0x0000001c


	//----- nvinfo : EIATTR_FRAME_SIZE
	.align		4
.L_1:
        /*000c*/ 	.byte	0x04, 0x11
        /*000e*/ 	.short	(.L_3 - .L_2)
	.align		4
.L_2:
        /*0010*/ 	.word	index@($__internal_0_$__cuda_sm20_div_rn_f64_full)
        /*0014*/ 	.word	0x00000000


	//----- nvinfo : EIATTR_FRAME_SIZE
	.align		4
.L_3:
        /*0018*/ 	.byte	0x04, 0x11
        /*001a*/ 	.short	(.L_5 - .L_4)
	.align		4
.L_4:
        /*001c*/ 	.word	index@(_Z11area_kernelPf)
        /*0020*/ 	.word	0x00000000


	//----- nvinfo : EIATTR_MIN_STACK_SIZE
	.align		4
.L_5:
        /*0024*/ 	.byte	0x04, 0x12
        /*0026*/ 	.short	(.L_7 - .L_6)
	.align		4
.L_6:
        /*0028*/ 	.word	index@(_Z11area_kernelPf)
        /*002c*/ 	.word	0x00000000
.L_7:


//--------------------- .nv.compat                --------------------------
	.section	.nv.compat,"",@"SHT_CUDA_COMPAT_INFO"
	.align	4
        /*0000*/ 	.byte	0x02, 0x09, 0x00, 0x00, 0x02, 0x02, 0x01, 0x00, 0x02, 0x05, 0x05, 0x00, 0x03, 0x07, 0x01, 0x01
        /*0010*/ 	.byte	0x02, 0x03, 0x00, 0x00, 0x02, 0x06, 0x01, 0x00, 0x04, 0x0b, 0x08, 0x00, 0x01, 0x00, 0x00, 0x00
        /*0020*/ 	.byte	0x00, 0x00, 0x00, 0x00


//--------------------- .nv.info._Z11area_kernelPf --------------------------
	.section	.nv.info._Z11area_kernelPf,"",@"SHT_CUDA_INFO"
	.sectionflags	@""
	.align	4


	//----- nvinfo : EIATTR_CUDA_API_VERSION
	.align		4
        /*0000*/ 	.byte	0x04, 0x37
        /*0002*/ 	.short	(.L_9 - .L_8)
.L_8:
        /*0004*/ 	.word	0x00000082


	//----- nvinfo : EIATTR_KPARAM_INFO
	.align		4
.L_9:
        /*0008*/ 	.byte	0x04, 0x17
        /*000a*/ 	.short	(.L_11 - .L_10)
.L_10:
        /*000c*/ 	.word	0x00000000
        /*0010*/ 	.short	0x0000
        /*0012*/ 	.short	0x0000
        /*0014*/ 	.byte	0x00, 0xf5, 0x21, 0x00


	//----- nvinfo : EIATTR_SPARSE_MMA_MASK
	.align		4
.L_11:
        /*0018*/ 	.byte	0x03, 0x50
        /*001a*/ 	.short	0x0000


	//----- nvinfo : EIATTR_MAXREG_COUNT
	.align		4
        /*001c*/ 	.byte	0x03, 0x1b
        /*001e*/ 	.short	0x00ff


	//----- nvinfo : EIATTR_NUM_BARRIERS
	.align		4
        /*0020*/ 	.byte	0x02, 0x4c
        /*0022*/ 	.byte	0x01
	.zero		1


	//----- nvinfo : EIATTR_MERCURY_ISA_VERSION
	.align		4
        /*0024*/ 	.byte	0x03, 0x5f
        /*0026*/ 	.short	0x0101


	//----- nvinfo : EIATTR_VRC_CTA_INIT_COUNT
	.align		4
        /*0028*/ 	.byte	0x02, 0x4a
	.zero		1
	.zero		1


	//----- nvinfo : EIATTR_EXIT_INSTR_OFFSETS
	.align		4
        /*002c*/ 	.byte	0x04, 0x1c
        /*002e*/ 	.short	(.L_13 - .L_12)


	//   ....[0]....
.L_12:
        /*0030*/ 	.word	0x000005a0


	//   ....[1]....
        /*0034*/ 	.word	0x00000630


	//----- nvinfo : EIATTR_CRS_STACK_SIZE
	.align		4
.L_13:
        /*0038*/ 	.byte	0x04, 0x1e
        /*003a*/ 	.short	(.L_15 - .L_14)
.L_14:
        /*003c*/ 	.word	0x00000000


	//----- nvinfo : EIATTR_CBANK_PARAM_SIZE
	.align		4
.L_15:
        /*0040*/ 	.byte	0x03, 0x19
        /*0042*/ 	.short	0x0008


	//----- nvinfo : EIATTR_PARAM_CBANK
	.align		4
        /*0044*/ 	.byte	0x04, 0x0a
        /*0046*/ 	.short	(.L_17 - .L_16)
	.align		4
.L_16:
        /*0048*/ 	.word	index@(.nv.constant0._Z11area_kernelPf)
        /*004c*/ 	.short	0x0380
        /*004e*/ 	.short	0x0008


	//----- nvinfo : EIATTR_SW_WAR
	.align		4
.L_17:
        /*0050*/ 	.byte	0x04, 0x36
        /*0052*/ 	.short	(.L_19 - .L_18)
.L_18:
        /*0054*/ 	.word	0x00000008
.L_19:


//--------------------- .nv.callgraph             --------------------------
	.section	.nv.callgraph,"",@"SHT_CUDA_CALLGRAPH"
	.align	4
	.sectionentsize	8
	.align		4
        /*0000*/ 	.word	0x00000000
	.align		4
        /*0004*/ 	.word	0xffffffff
	.align		4
        /*0008*/ 	.word	0x00000000
	.align		4
        /*000c*/ 	.word	0xfffffffe
	.align		4
        /*0010*/ 	.word	0x00000000
	.align		4
        /*0014*/ 	.word	0xfffffffd
	.align		4
        /*0018*/ 	.word	0x00000000
	.align		4
        /*001c*/ 	.word	0xfffffffc


//--------------------- .text._Z11area_kernelPf   --------------------------
	.section	.text._Z11area_kernelPf,"ax",@progbits
	.align	128
        .global         _Z11area_kernelPf
        .type           _Z11area_kernelPf,@function
        .size           _Z11area_kernelPf,(.L_x_12 - _Z11area_kernelPf)
        .other          _Z11area_kernelPf,@"STO_CUDA_ENTRY STV_DEFAULT"
_Z11area_kernelPf:
.text._Z11area_kernelPf:
[----:B------:R-:W-:Y:S01]  /*0000*/  LDC R1, c[0x0][0x37c] ;  /* 0x0000df00ff017b82 */ /* 0x000fe20000000800 */
[----:B------:R-:W0:Y:S01]  /*0010*/  S2R R7, SR_CTAID.X ;  /* 0x0000000000077919 */ /* 0x000e220000002500 */
[----:B------:R-:W0:Y:S01]  /*0020*/  LDCU UR4, c[0x0][0x360] ;  /* 0x00006c00ff0477ac */ /* 0x000e220008000800 */
[----:B------:R-:W-:Y:S01]  /*0030*/  BSSY.RECONVERGENT B0, `(.L_x_0) ;  /* 0x000001d000007945 */ /* 0x000fe20003800200 */
[----:B------:R-:W0:Y:S02]  /*0040*/  S2R R6, SR_TID.X ;  /* 0x0000000000067919 */ /* 0x000e240000002100 */
[----:B0-----:R-:W-:-:S05]  /*0050*/  IMAD R0, R7, UR4, R6 ;  /* 0x0000000407007c24 */ /* 0x001fca000f8e0206 */
[----:B------:R-:W-:-:S05]  /*0060*/  I2FP.F32.S32 R0, R0 ;  /* 0x0000000000007245 */ /* 0x000fca0000201400 */
[----:B------:R-:W-:-:S04]  /*0070*/  FFMA R18, R0, 1.5624999605279299431e-06, RZ ;  /* 0x35d1b71700127823 */ /* 0x000fc800000000ff */
[----:B------:R-:W-:-:S04]  /*0080*/  FFMA R0, R18, R18, 2 ;  /* 0x4000000012007423 */ /* 0x000fc80000000012 */
[----:B------:R-:W0:Y:S02]  /*0090*/  F2F.F64.F32 R4, R0 ;  /* 0x0000000000047310 */ /* 0x000e240000201800 */
[----:B0-----:R-:W-:-:S08]  /*00a0*/  DMUL R2, R4, R4 ;  /* 0x0000000404027228 */ /* 0x001fd00000000000 */
[----:B------:R-:W-:Y:S01]  /*00b0*/  DMUL R4, R4, R2 ;  /* 0x0000000204047228 */ /* 0x000fe20000000000 */
[----:B------:R-:W-:-:S05]  /*00c0*/  IMAD.MOV.U32 R2, RZ, RZ, 0x1 ;  /* 0x00000001ff027424 */ /* 0x000fca00078e00ff */
[----:B------:R-:W0:Y:S02]  /*00d0*/  MUFU.RCP64H R3, R5 ;  /* 0x0000000500037308 */ /* 0x000e240000001800 */
[----:B0-----:R-:W-:-:S08]  /*00e0*/  DFMA R8, -R4, R2, 1 ;  /* 0x3ff000000408742b */ /* 0x001fd00000000102 */
[----:B------:R-:W-:-:S08]  /*00f0*/  DFMA R8, R8, R8, R8 ;  /* 0x000000080808722b */ /* 0x000fd00000000008 */
[----:B------:R-:W-:Y:S02]  /*0100*/  DFMA R2, R2, R8, R2 ;  /* 0x000000080202722b */ /* 0x000fe40000000002 */
[----:B------:R-:W0:Y:S06]  /*0110*/  F2F.F64.F32 R8, R18 ;  /* 0x0000001200087310 */ /* 0x000e2c0000201800 */
[----:B------:R-:W-:-:S08]  /*0120*/  DFMA R10, -R4, R2, 1 ;  /* 0x3ff00000040a742b */ /* 0x000fd00000000102 */
[----:B------:R-:W-:Y:S01]  /*0130*/  DFMA R2, R2, R10, R2 ;  /* 0x0000000a0202722b */ /* 0x000fe20000000002 */
[----:B0-----:R-:W-:-:S07]  /*0140*/  FSETP.GEU.AND P1, PT, |R9|, 6.5827683646048100446e-37, PT ;  /* 0x036000000900780b */ /* 0x001fce0003f2e200 */
[----:B------:R-:W-:-:S08]  /*0150*/  DMUL R10, R8, R2 ;  /* 0x00000002080a7228 */ /* 0x000fd00000000000 */
[----:B------:R-:W-:-:S08]  /*0160*/  DFMA R12, -R4, R10, R8 ;  /* 0x0000000a040c722b */ /* 0x000fd00000000108 */
[----:B------:R-:W-:-:S10]  /*0170*/  DFMA R2, R2, R12, R10 ;  /* 0x0000000c0202722b */ /* 0x000fd4000000000a */
[----:B------:R-:W-:-:S05]  /*0180*/  FFMA R0, RZ, R5, R3 ;  /* 0x00000005ff007223 */ /* 0x000fca0000000003 */
[----:B------:R-:W-:Y:S01]  /*0190*/  FSETP.GT.AND P0, PT, |R0|, 1.469367938527859385e-39, PT ;  /* 0x001000000000780b */ /* 0x000fe20003f04200 */
[----:B------:R-:W-:-:S12]  /*01a0*/  IMAD.U32 R0, RZ, RZ, UR4 ;  /* 0x00000004ff007e24 */ /* 0x000fd8000f8e00ff */
[----:B------:R-:W-:Y:S05]  /*01b0*/  @P0 BRA P1, `(.L_x_1) ;  /* 0x0000000000100947 */ /* 0x000fea0000800000 */
[----:B------:R-:W-:Y:S01]  /*01c0*/  IMAD.MOV.U32 R10, RZ, RZ, R8 ;  /* 0x000000ffff0a7224 */ /* 0x000fe200078e0008 */
[----:B------:R-:W-:Y:S01]  /*01d0*/  MOV R22, 0x200 ;  /* 0x0000020000167802 */ /* 0x000fe20000000f00 */
[----:B------:R-:W-:-:S07]  /*01e0*/  IMAD.MOV.U32 R11, RZ, RZ, R9 ;  /* 0x000000ffff0b7224 */ /* 0x000fce00078e0009 */
[----:B------:R-:W-:Y:S05]  /*01f0*/  CALL.REL.NOINC `($__internal_0_$__cuda_sm20_div_rn_f64_full) ;  /* 0x0000000400107944 */ /* 0x000fea0003c00000 */
.L_x_1:
[----:B------:R-:W-:Y:S05]  /*0200*/  BSYNC.RECONVERGENT B0 ;  /* 0x0000000000007941 */ /* 0x000fea0003800200 */
.L_x_0:
[----:B------:R-:W-:Y:S01]  /*0210*/  FADD R16, R18, 1.5624999605279299431e-06 ;  /* 0x35d1b71712107421 */ /* 0x000fe20000000000 */
[----:B------:R-:W-:Y:S01]  /*0220*/  BSSY.RECONVERGENT B0, `(.L_x_2) ;  /* 0x000001b000007945 */ /* 0x000fe20003800200 */
[----:B------:R-:W-:Y:S02]  /*0230*/  F2F.F32.F64 R18, R2 ;  /* 0x0000000200127310 */ /* 0x000fe40000301000 */
[----:B------:R-:W-:-:S06]  /*0240*/  FFMA R14, R16, R16, 2 ;  /* 0x40000000100e7423 */ /* 0x000fcc0000000010 */
        /* <DEDUP_REMOVED lines=16> */
[----:B------:R-:W-:-:S13]  /*0350*/  FSETP.GT.AND P0, PT, |R12|, 1.469367938527859385e-39, PT ;  /* 0x001000000c00780b */ /* 0x000fda0003f04200 */
[----:B------:R-:W-:Y:S05]  /*0360*/  @P0 BRA P1, `(.L_x_3) ;  /* 0x0000000000180947 */ /* 0x000fea0000800000 */
[----:B------:R-:W-:Y:S01]  /*0370*/  IMAD.MOV.U32 R4, RZ, RZ, R8 ;  /* 0x000000ffff047224 */ /* 0x000fe200078e0008 */
[----:B------:R-:W-:Y:S01]  /*0380*/  MOV R22, 0x3b0 ;  /* 0x000003b000167802 */ /* 0x000fe20000000f00 */
[----:B------:R-:W-:-:S07]  /*0390*/  IMAD.MOV.U32 R5, RZ, RZ, R9 ;  /* 0x000000ffff057224 */ /* 0x000fce00078e0009 */
[----:B------:R-:W-:Y:S05]  /*03a0*/  CALL.REL.NOINC `($__internal_0_$__cuda_sm20_div_rn_f64_full) ;  /* 0x0000000000a47944 */ /* 0x000fea0003c00000 */
[----:B------:R-:W-:Y:S02]  /*03b0*/  IMAD.MOV.U32 R4, RZ, RZ, R2 ;  /* 0x000000ffff047224 */ /* 0x000fe400078e0002 */
[----:B------:R-:W-:-:S07]  /*03c0*/  IMAD.MOV.U32 R5, RZ, RZ, R3 ;  /* 0x000000ffff057224 */ /* 0x000fce00078e0003 */
.L_x_3:
[----:B------:R-:W-:Y:S05]  /*03d0*/  BSYNC.RECONVERGENT B0 ;  /* 0x0000000000007941 */ /* 0x000fea0003800200 */
.L_x_2:
[----:B------:R-:W0:Y:S01]  /*03e0*/  F2F.F32.F64 R5, R4 ;  /* 0x0000000400057310 */ /* 0x000e220000301000 */
[----:B------:R-:W1:Y:S01]  /*03f0*/  S2UR UR5, SR_CgaCtaId ;  /* 0x00000000000579c3 */ /* 0x000e620000008800 */
[----:B------:R-:W-:Y:S01]  /*0400*/  UMOV UR6, 0xe0000000 ;  /* 0xe000000000067882 */ /* 0x000fe20000000000 */
[----:B------:R-:W-:Y:S01]  /*0410*/  UMOV UR7, 0x3eba36e2 ;  /* 0x3eba36e200077882 */ /* 0x000fe20000000000 */
[----:B------:R-:W-:Y:S01]  /*0420*/  UMOV UR4, 0x400 ;  /* 0x0000040000047882 */ /* 0x000fe20000000000 */
[----:B------:R-:W-:Y:S02]  /*0430*/  ISETP.GE.U32.AND P0, PT, R0, 0x2, PT ;  /* 0x000000020000780c */ /* 0x000fe40003f06070 */
[----:B------:R-:W-:Y:S01]  /*0440*/  ISETP.NE.AND P1, PT, R6, RZ, PT ;  /* 0x000000ff0600720c */ /* 0x000fe20003f25270 */
[----:B0-----:R-:W-:-:S04]  /*0450*/  FADD R18, R18, R5 ;  /* 0x0000000512127221 */ /* 0x001fc80000000000 */
[----:B------:R-:W0:Y:S01]  /*0460*/  F2F.F64.F32 R2, R18 ;  /* 0x0000001200027310 */ /* 0x000e220000201800 */
[----:B-1----:R-:W-:-:S06]  /*0470*/  ULEA UR4, UR5, UR4, 0x18 ;  /* 0x0000000405047291 */ /* 0x002fcc000f8ec0ff */
[----:B------:R-:W-:Y:S01]  /*0480*/  LEA R5, R6, UR4, 0x2 ;  /* 0x0000000406057c11 */ /* 0x000fe2000f8e10ff */
[----:B0-----:R-:W-:-:S08]  /*0490*/  DMUL R2, R2, 0.5 ;  /* 0x3fe0000002027828 */ /* 0x001fd00000000000 */
[----:B------:R-:W-:-:S10]  /*04a0*/  DMUL R2, R2, UR6 ;  /* 0x0000000602027c28 */ /* 0x000fd40008000000 */
[----:B------:R-:W0:Y:S02]  /*04b0*/  F2F.F32.F64 R2, R2 ;  /* 0x0000000200027310 */ /* 0x000e240000301000 */
[----:B0-----:R0:W-:Y:S01]  /*04c0*/  STS [R5], R2 ;  /* 0x0000000205007388 */ /* 0x0011e20000000800 */
[----:B------:R-:W-:Y:S06]  /*04d0*/  BAR.SYNC.DEFER_BLOCKING 0x0 ;  /* 0x0000000000007b1d */ /* 0x000fec0000010000 */
[----:B------:R-:W-:Y:S05]  /*04e0*/  @!P0 BRA `(.L_x_4) ;  /* 0x00000000002c8947 */ /* 0x000fea0003800000 */
.L_x_5:
[----:B------:R-:W-:-:S04]  /*04f0*/  SHF.R.U32.HI R8, RZ, 0x1, R0 ;  /* 0x00000001ff087819 */ /* 0x000fc80000011600 */
[----:B------:R-:W-:-:S13]  /*0500*/  ISETP.GE.U32.AND P0, PT, R6, R8, PT ;  /* 0x000000080600720c */ /* 0x000fda0003f06070 */
[----:B0-----:R-:W-:Y:S01]  /*0510*/  @!P0 IMAD R2, R8, 0x4, R5 ;  /* 0x0000000408028824 */ /* 0x001fe200078e0205 */
[----:B------:R-:W-:Y:S05]  /*0520*/  @!P0 LDS R3, [R5] ;  /* 0x0000000005038984 */ /* 0x000fea0000000800 */
[----:B------:R-:W0:Y:S02]  /*0530*/  @!P0 LDS R2, [R2] ;  /* 0x0000000002028984 */ /* 0x000e240000000800 */
[----:B0-----:R-:W-:-:S05]  /*0540*/  @!P0 FADD R4, R2, R3 ;  /* 0x0000000302048221 */ /* 0x001fca0000000000 */
[----:B------:R1:W-:Y:S01]  /*0550*/  @!P0 STS [R5], R4 ;  /* 0x0000000405008388 */ /* 0x0003e20000000800 */
[----:B------:R-:W-:Y:S01]  /*0560*/  BAR.SYNC.DEFER_BLOCKING 0x0 ;  /* 0x0000000000007b1d */ /* 0x000fe20000010000 */
[----:B------:R-:W-:Y:S01]  /*0570*/  ISETP.GT.U32.AND P0, PT, R0, 0x3, PT ;  /* 0x000000030000780c */ /* 0x000fe20003f04070 */
[----:B------:R-:W-:-:S12]  /*0580*/  IMAD.MOV.U32 R0, RZ, RZ, R8 ;  /* 0x000000ffff007224 */ /* 0x000fd800078e0008 */
[----:B-1----:R-:W-:Y:S05]  /*0590*/  @P0 BRA `(.L_x_5) ;  /* 0xfffffffc00d40947 */ /* 0x002fea000383ffff */
.L_x_4:
[----:B------:R-:W-:Y:S05]  /*05a0*/  @P1 EXIT ;  /* 0x000000000000194d */ /* 0x000fea0003800000 */
[----:B------:R-:W1:Y:S01]  /*05b0*/  S2UR UR5, SR_CgaCtaId ;  /* 0x00000000000579c3 */ /* 0x000e620000008800 */
[----:B------:R-:W-:-:S07]  /*05c0*/  UMOV UR4, 0x400 ;  /* 0x0000040000047882 */ /* 0x000fce0000000000 */
[----:B0-----:R-:W0:Y:S01]  /*05d0*/  LDC.64 R2, c[0x0][0x380] ;  /* 0x0000e000ff027b82 */ /* 0x001e220000000a00 */
[----:B-1----:R-:W-:Y:S01]  /*05e0*/  ULEA UR4, UR5, UR4, 0x18 ;  /* 0x0000000405047291 */ /* 0x002fe2000f8ec0ff */
[----:B0-----:R-:W-:-:S08]  /*05f0*/  IMAD.WIDE.U32 R2, R7, 0x4, R2 ;  /* 0x0000000407027825 */ /* 0x001fd000078e0002 */
[----:B------:R-:W0:Y:S02]  /*0600*/  LDS R5, [UR4] ;  /* 0x00000004ff057984 */ /* 0x000e240008000800 */
[----:B------:R-:W0:Y:S02]  /*0610*/  LDCU.64 UR4, c[0x0][0x358] ;  /* 0x00006b00ff0477ac */ /* 0x000e240008000a00 */
[----:B0-----:R-:W-:Y:S01]  /*0620*/  STG.E desc[UR4][R2.64], R5 ;  /* 0x0000000502007986 */ /* 0x001fe2000c101904 */
[----:B------:R-:W-:Y:S05]  /*0630*/  EXIT ;  /* 0x000000000000794d */ /* 0x000fea0003800000 */
        .weak           $__internal_0_$__cuda_sm20_div_rn_f64_full
        .type           $__internal_0_$__cuda_sm20_div_rn_f64_full,@function
        .size           $__internal_0_$__cuda_sm20_div_rn_f64_full,(.L_x_12 - $__internal_0_$__cuda_sm20_div_rn_f64_full)
$__internal_0_$__cuda_sm20_div_rn_f64_full:
[C---:B------:R-:W-:Y:S01]  /*0640*/  FSETP.GEU.AND P0, PT, |R5|.reuse, 1.469367938527859385e-39, PT ;  /* 0x001000000500780b */ /* 0x040fe20003f0e200 */
[----:B------:R-:W-:Y:S01]  /*0650*/  IMAD.MOV.U32 R9, RZ, RZ, R11 ;  /* 0x000000ffff097224 */ /* 0x000fe200078e000b */
[C---:B------:R-:W-:Y:S01]  /*0660*/  LOP3.LUT R2, R5.reuse, 0x800fffff, RZ, 0xc0, !PT ;  /* 0x800fffff05027812 */ /* 0x040fe200078ec0ff */
[----:B------:R-:W-:Y:S01]  /*0670*/  IMAD.MOV.U32 R12, RZ, RZ, 0x1 ;  /* 0x00000001ff0c7424 */ /* 0x000fe200078e00ff */
[----:B------:R-:W-:Y:S01]  /*0680*/  LOP3.LUT R21, R5, 0x7ff00000, RZ, 0xc0, !PT ;  /* 0x7ff0000005157812 */ /* 0x000fe200078ec0ff */
[----:B------:R-:W-:Y:S01]  /*0690*/  IMAD.MOV.U32 R8, RZ, RZ, R10 ;  /* 0x000000ffff087224 */ /* 0x000fe200078e000a */
[----:B------:R-:W-:Y:S01]  /*06a0*/  LOP3.LUT R3, R2, 0x3ff00000, RZ, 0xfc, !PT ;  /* 0x3ff0000002037812 */ /* 0x000fe200078efcff */
[----:B------:R-:W-:Y:S01]  /*06b0*/  IMAD.MOV.U32 R2, RZ, RZ, R4 ;  /* 0x000000ffff027224 */ /* 0x000fe200078e0004 */
[C---:B------:R-:W-:Y:S01]  /*06c0*/  FSETP.GEU.AND P2, PT, |R9|.reuse, 1.469367938527859385e-39, PT ;  /* 0x001000000900780b */ /* 0x040fe20003f4e200 */
[----:B------:R-:W-:Y:S01]  /*06d0*/  IMAD.MOV.U32 R19, RZ, RZ, 0x1ca00000 ;  /* 0x1ca00000ff137424 */ /* 0x000fe200078e00ff */
[----:B------:R-:W-:Y:S01]  /*06e0*/  LOP3.LUT R20, R9, 0x7ff00000, RZ, 0xc0, !PT ;  /* 0x7ff0000009147812 */ /* 0x000fe200078ec0ff */
[----:B------:R-:W-:Y:S02]  /*06f0*/  BSSY.RECONVERGENT B1, `(.L_x_6) ;  /* 0x000004e000017945 */ /* 0x000fe40003800200 */
[----:B------:R-:W-:Y:S01]  /*0700*/  @!P0 DMUL R2, R4, 8.98846567431157953865e+307 ;  /* 0x7fe0000004028828 */ /* 0x000fe20000000000 */
[----:B------:R-:W-:Y:S01]  /*0710*/  ISETP.GE.U32.AND P1, PT, R20, R21, PT ;  /* 0x000000151400720c */ /* 0x000fe20003f26070 */
[----:B------:R-:W-:-:S04]  /*0720*/  IMAD.MOV.U32 R23, RZ, RZ, R20 ;  /* 0x000000ffff177224 */ /* 0x000fc800078e0014 */
[----:B------:R-:W0:Y:S02]  /*0730*/  MUFU.RCP64H R13, R3 ;  /* 0x00000003000d7308 */ /* 0x000e240000001800 */
[----:B------:R-:W-:Y:S02]  /*0740*/  @!P2 LOP3.LUT R15, R5, 0x7ff00000, RZ, 0xc0, !PT ;  /* 0x7ff00000050fa812 */ /* 0x000fe400078ec0ff */
[----:B------:R-:W-:Y:S02]  /*0750*/  @!P0 LOP3.LUT R21, R3, 0x7ff00000, RZ, 0xc0, !PT ;  /* 0x7ff0000003158812 */ /* 0x000fe400078ec0ff */
[----:B------:R-:W-:-:S03]  /*0760*/  @!P2 ISETP.GE.U32.AND P3, PT, R20, R15, PT ;  /* 0x0000000f1400a20c */ /* 0x000fc60003f66070 */
[----:B------:R-:W-:Y:S01]  /*0770*/  VIADD R25, R21, 0xffffffff ;  /* 0xffffffff15197836 */ /* 0x000fe20000000000 */
[----:B------:R-:W-:-:S04]  /*0780*/  @!P2 SEL R15, R19, 0x63400000, !P3 ;  /* 0x63400000130fa807 */ /* 0x000fc80005800000 */
[----:B------:R-:W-:Y:S01]  /*0790*/  @!P2 LOP3.LUT R16, R15, 0x80000000, R9, 0xf8, !PT ;  /* 0x800000000f10a812 */ /* 0x000fe200078ef809 */
[----:B0-----:R-:W-:-:S03]  /*07a0*/  DFMA R10, R12, -R2, 1 ;  /* 0x3ff000000c0a742b */ /* 0x001fc60000000802 */
[----:B------:R-:W-:Y:S01]  /*07b0*/  @!P2 LOP3.LUT R17, R16, 0x100000, RZ, 0xfc, !PT ;  /* 0x001000001011a812 */ /* 0x000fe200078efcff */
[----:B------:R-:W-:-:S04]  /*07c0*/  @!P2 IMAD.MOV.U32 R16, RZ, RZ, RZ ;  /* 0x000000ffff10a224 */ /* 0x000fc800078e00ff */
[----:B------:R-:W-:-:S08]  /*07d0*/  DFMA R10, R10, R10, R10 ;  /* 0x0000000a0a0a722b */ /* 0x000fd0000000000a */
[----:B------:R-:W-:Y:S01]  /*07e0*/  DFMA R12, R12, R10, R12 ;  /* 0x0000000a0c0c722b */ /* 0x000fe2000000000c */
[----:B------:R-:W-:Y:S01]  /*07f0*/  SEL R11, R19, 0x63400000, !P1 ;  /* 0x63400000130b7807 */ /* 0x000fe20004800000 */
[----:B------:R-:W-:-:S03]  /*0800*/  IMAD.MOV.U32 R10, RZ, RZ, R8 ;  /* 0x000000ffff0a7224 */ /* 0x000fc600078e0008 */
[----:B------:R-:W-:-:S03]  /*0810*/  LOP3.LUT R11, R11, 0x800fffff, R9, 0xf8, !PT ;  /* 0x800fffff0b0b7812 */ /* 0x000fc600078ef809 */
[----:B------:R-:W-:-:S03]  /*0820*/  DFMA R14, R12, -R2, 1 ;  /* 0x3ff000000c0e742b */ /* 0x000fc60000000802 */
[----:B------:R-:W-:-:S05]  /*0830*/  @!P2 DFMA R10, R10, 2, -R16 ;  /* 0x400000000a0aa82b */ /* 0x000fca0000000810 */
[----:B------:R-:W-:-:S05]  /*0840*/  DFMA R14, R12, R14, R12 ;  /* 0x0000000e0c0e722b */ /* 0x000fca000000000c */
[----:B------:R-:W-:-:S03]  /*0850*/  @!P2 LOP3.LUT R23, R11, 0x7ff00000, RZ, 0xc0, !PT ;  /* 0x7ff000000b17a812 */ /* 0x000fc600078ec0ff */
[----:B------:R-:W-:Y:S02]  /*0860*/  DMUL R12, R14, R10 ;  /* 0x0000000a0e0c7228 */ /* 0x000fe40000000000 */
[----:B------:R-:W-:-:S05]  /*0870*/  VIADD R24, R23, 0xffffffff ;  /* 0xffffffff17187836 */ /* 0x000fca0000000000 */
[----:B------:R-:W-:Y:S01]  /*0880*/  ISETP.GT.U32.AND P0, PT, R24, 0x7feffffe, PT ;  /* 0x7feffffe1800780c */ /* 0x000fe20003f04070 */
[----:B------:R-:W-:-:S03]  /*0890*/  DFMA R16, R12, -R2, R10 ;  /* 0x800000020c10722b */ /* 0x000fc6000000000a */
[----:B------:R-:W-:-:S05]  /*08a0*/  ISETP.GT.U32.OR P0, PT, R25, 0x7feffffe, P0 ;  /* 0x7feffffe1900780c */ /* 0x000fca0000704470 */
[----:B------:R-:W-:-:S08]  /*08b0*/  DFMA R16, R14, R16, R12 ;  /* 0x000000100e10722b */ /* 0x000fd0000000000c */
[----:B------:R-:W-:Y:S05]  /*08c0*/  @P0 BRA `(.L_x_7) ;  /* 0x00000000006c0947 */ /* 0x000fea0003800000 */
[----:B------:R-:W-:-:S04]  /*08d0*/  LOP3.LUT R9, R5, 0x7ff00000, RZ, 0xc0, !PT ;  /* 0x7ff0000005097812 */ /* 0x000fc800078ec0ff */
[CC--:B------:R-:W-:Y:S02]  /*08e0*/  VIADDMNMX R8, R20.reuse, -R9.reuse, 0xb9600000, !PT ;  /* 0xb960000014087446 */ /* 0x0c0fe40007800909 */
[----:B------:R-:W-:Y:S02]  /*08f0*/  ISETP.GE.U32.AND P0, PT, R20, R9, PT ;  /* 0x000000091400720c */ /* 0x000fe40003f06070 */
[----:B------:R-:W-:Y:S02]  /*0900*/  VIMNMX R8, PT, PT, R8, 0x46a00000, PT ;  /* 0x46a0000008087848 */ /* 0x000fe40003fe0100 */
[----:B------:R-:W-:-:S05]  /*0910*/  SEL R19, R19, 0x63400000, !P0 ;  /* 0x6340000013137807 */ /* 0x000fca0004000000 */
[----:B------:R-:W-:Y:S02]  /*0920*/  IMAD.IADD R14, R8, 0x1, -R19 ;  /* 0x00000001080e7824 */ /* 0x000fe400078e0a13 */
[----:B------:R-:W-:Y:S02]  /*0930*/  IMAD.MOV.U32 R8, RZ, RZ, RZ ;  /* 0x000000ffff087224 */ /* 0x000fe400078e00ff */
[----:B------:R-:W-:-:S06]  /*0940*/  VIADD R9, R14, 0x7fe00000 ;  /* 0x7fe000000e097836 */ /* 0x000fcc0000000000 */
[----:B------:R-:W-:-:S10]  /*0950*/  DMUL R12, R16, R8 ;  /* 0x00000008100c7228 */ /* 0x000fd40000000000 */
[----:B------:R-:W-:-:S13]  /*0960*/  FSETP.GTU.AND P0, PT, |R13|, 1.469367938527859385e-39, PT ;  /* 0x001000000d00780b */ /* 0x000fda0003f0c200 */
[----:B------:R-:W-:Y:S05]  /*0970*/  @P0 BRA `(.L_x_8) ;  /* 0x0000000000940947 */ /* 0x000fea0003800000 */
[----:B------:R-:W-:Y:S01]  /*0980*/  DFMA R2, R16, -R2, R10 ;  /* 0x800000021002722b */ /* 0x000fe2000000000a */
[----:B------:R-:W-:-:S09]  /*0990*/  IMAD.MOV.U32 R8, RZ, RZ, RZ ;  /* 0x000000ffff087224 */ /* 0x000fd200078e00ff */
[C---:B------:R-:W-:Y:S02]  /*09a0*/  FSETP.NEU.AND P0, PT, R3.reuse, RZ, PT ;  /* 0x000000ff0300720b */ /* 0x040fe40003f0d000 */
[----:B------:R-:W-:-:S04]  /*09b0*/  LOP3.LUT R5, R3, 0x80000000, R5, 0x48, !PT ;  /* 0x8000000003057812 */ /* 0x000fc800078e4805 */
[----:B------:R-:W-:-:S07]  /*09c0*/  LOP3.LUT R9, R5, R9, RZ, 0xfc, !PT ;  /* 0x0000000905097212 */ /* 0x000fce00078efcff */
[----:B------:R-:W-:Y:S05]  /*09d0*/  @!P0 BRA `(.L_x_8) ;  /* 0x00000000007c8947 */ /* 0x000fea0003800000 */
[----:B------:R-:W-:Y:S01]  /*09e0*/  IMAD.MOV R3, RZ, RZ, -R14 ;  /* 0x000000ffff037224 */ /* 0x000fe200078e0a0e */
[----:B------:R-:W-:Y:S01]  /*09f0*/  DMUL.RP R8, R16, R8 ;  /* 0x0000000810087228 */ /* 0x000fe20000008000 */
[----:B------:R-:W-:-:S06]  /*0a00*/  IMAD.MOV.U32 R2, RZ, RZ, RZ ;  /* 0x000000ffff027224 */ /* 0x000fcc00078e00ff */
[----:B------:R-:W-:-:S03]  /*0a10*/  DFMA R2, R12, -R2, R16 ;  /* 0x800000020c02722b */ /* 0x000fc60000000010 */
[----:B------:R-:W-:-:S03]  /*0a20*/  LOP3.LUT R5, R9, R5, RZ, 0x3c, !PT ;  /* 0x0000000509057212 */ /* 0x000fc600078e3cff */
[----:B------:R-:W-:-:S04]  /*0a30*/  IADD3 R2, PT, PT, -R14, -0x43300000, RZ ;  /* 0xbcd000000e027810 */ /* 0x000fc80007ffe1ff */
[----:B------:R-:W-:-:S04]  /*0a40*/  FSETP.NEU.AND P0, PT, |R3|, R2, PT ;  /* 0x000000020300720b */ /* 0x000fc80003f0d200 */
[----:B------:R-:W-:Y:S02]  /*0a50*/  FSEL R12, R8, R12, !P0 ;  /* 0x0000000c080c7208 */ /* 0x000fe40004000000 */
[----:B------:R-:W-:Y:S01]  /*0a60*/  FSEL R13, R5, R13, !P0 ;  /* 0x0000000d050d7208 */ /* 0x000fe20004000000 */
[----:B------:R-:W-:Y:S06]  /*0a70*/  BRA `(.L_x_8) ;  /* 0x0000000000547947 */ /* 0x000fec0003800000 */
.L_x_7:
[----:B------:R-:W-:-:S14]  /*0a80*/  DSETP.NAN.AND P0, PT, R8, R8, PT ;  /* 0x000000080800722a */ /* 0x000fdc0003f08000 */
[----:B------:R-:W-:Y:S05]  /*0a90*/  @P0 BRA `(.L_x_9) ;  /* 0x0000000000440947 */ /* 0x000fea0003800000 */
[----:B------:R-:W-:-:S14]  /*0aa0*/  DSETP.NAN.AND P0, PT, R4, R4, PT ;  /* 0x000000040400722a */ /* 0x000fdc0003f08000 */
[----:B------:R-:W-:Y:S05]  /*0ab0*/  @P0 BRA `(.L_x_10) ;  /* 0x0000000000300947 */ /* 0x000fea0003800000 */
[----:B------:R-:W-:Y:S01]  /*0ac0*/  ISETP.NE.AND P0, PT, R23, R21, PT ;  /* 0x000000151700720c */ /* 0x000fe20003f05270 */
[----:B------:R-:W-:Y:S02]  /*0ad0*/  IMAD.MOV.U32 R12, RZ, RZ, 0x0 ;  /* 0x00000000ff0c7424 */ /* 0x000fe400078e00ff */
[----:B------:R-:W-:-:S10]  /*0ae0*/  IMAD.MOV.U32 R13, RZ, RZ, -0x80000 ;  /* 0xfff80000ff0d7424 */ /* 0x000fd400078e00ff */
[----:B------:R-:W-:Y:S05]  /*0af0*/  @!P0 BRA `(.L_x_8) ;  /* 0x0000000000348947 */ /* 0x000fea0003800000 */
[----:B------:R-:W-:Y:S02]  /*0b00*/  ISETP.NE.AND P0, PT, R23, 0x7ff00000, PT ;  /* 0x7ff000001700780c */ /* 0x000fe40003f05270 */
[----:B------:R-:W-:Y:S02]  /*0b10*/  LOP3.LUT R13, R9, 0x80000000, R5, 0x48, !PT ;  /* 0x80000000090d7812 */ /* 0x000fe400078e4805 */
[----:B------:R-:W-:-:S13]  /*0b20*/  ISETP.EQ.OR P0, PT, R21, RZ, !P0 ;  /* 0x000000ff1500720c */ /* 0x000fda0004702670 */
[----:B------:R-:W-:Y:S01]  /*0b30*/  @P0 LOP3.LUT R2, R13, 0x7ff00000, RZ, 0xfc, !PT ;  /* 0x7ff000000d020812 */ /* 0x000fe200078efcff */
[----:B------:R-:W-:Y:S02]  /*0b40*/  @!P0 IMAD.MOV.U32 R12, RZ, RZ, RZ ;  /* 0x000000ffff0c8224 */ /* 0x000fe400078e00ff */
[----:B------:R-:W-:Y:S02]  /*0b50*/  @P0 IMAD.MOV.U32 R12, RZ, RZ, RZ ;  /* 0x000000ffff0c0224 */ /* 0x000fe400078e00ff */
[----:B------:R-:W-:Y:S01]  /*0b60*/  @P0 IMAD.MOV.U32 R13, RZ, RZ, R2 ;  /* 0x000000ffff0d0224 */ /* 0x000fe200078e0002 */
[----:B------:R-:W-:Y:S06]  /*0b70*/  BRA `(.L_x_8) ;  /* 0x0000000000147947 */ /* 0x000fec0003800000 */
.L_x_10:
[----:B------:R-:W-:Y:S01]  /*0b80*/  LOP3.LUT R13, R5, 0x80000, RZ, 0xfc, !PT ;  /* 0x00080000050d7812 */ /* 0x000fe200078efcff */
[----:B------:R-:W-:Y:S01]  /*0b90*/  IMAD.MOV.U32 R12, RZ, RZ, R4 ;  /* 0x000000ffff0c7224 */ /* 0x000fe200078e0004 */
[----:B------:R-:W-:Y:S06]  /*0ba0*/  BRA `(.L_x_8) ;  /* 0x0000000000087947 */ /* 0x000fec0003800000 */
.L_x_9:
[----:B------:R-:W-:Y:S01]  /*0bb0*/  LOP3.LUT R13, R9, 0x80000, RZ, 0xfc, !PT ;  /* 0x00080000090d7812 */ /* 0x000fe200078efcff */
[----:B------:R-:W-:-:S07]  /*0bc0*/  IMAD.MOV.U32 R12, RZ, RZ, R8 ;  /* 0x000000ffff0c7224 */ /* 0x000fce00078e0008 */
.L_x_8:
[----:B------:R-:W-:Y:S05]  /*0bd0*/  BSYNC.RECONVERGENT B1 ;  /* 0x0000000000017941 */ /* 0x000fea0003800200 */
.L_x_6:
[----:B------:R-:W-:Y:S02]  /*0be0*/  IMAD.MOV.U32 R23, RZ, RZ, 0x0 ;  /* 0x00000000ff177424 */ /* 0x000fe400078e00ff */
[----:B------:R-:W-:Y:S02]  /*0bf0*/  IMAD.MOV.U32 R2, RZ, RZ, R12 ;  /* 0x000000ffff027224 */ /* 0x000fe400078e000c */
[----:B------:R-:W-:Y:S01]  /*0c00*/  IMAD.MOV.U32 R3, RZ, RZ, R13 ;  /* 0x000000ffff037224 */ /* 0x000fe200078e000d */
[----:B------:R-:W-:Y:S06]  /*0c10*/  RET.REL.NODEC R22 `(_Z11area_kernelPf) ;  /* 0xfffffff016f87950 */ /* 0x000fec0003c3ffff */
.L_x_11:
[----:B------:R-:W-:-:S00]  /*0c20*/  BRA `(.L_x_11) ;  /* 0xfffffffc00fc7947 */ /* 0x000fc0000383ffff */
[----:B------:R-:W-:-:S00]  /*0c30*/  NOP ;  /* 0x0000000000007918 */ /* 0x000fc00000000000 */
        /* <DEDUP_REMOVED lines=12> */
.L_x_12:


//--------------------- .nv.shared._Z11area_kernelPf --------------------------
	.section	.nv.shared._Z11area_kernelPf,"aw",@nobits
	.sectionflags	@""
	.align	4
.nv.shared._Z11area_kernelPf:
	.zero		1536


//--------------------- .nv.shared.reserved.0     --------------------------
	.section	.nv.shared.reserved.0,"aw",@nobits
	.weak		__nv_reservedSMEM_offset_0_alias
	.size		__nv_reservedSMEM_offset_0_alias, 0, 64
	.other		__nv_reservedSMEM_offset_0_alias,@"STO_CUDA_RESERVED_SHARED STV_DEFAULT"
__nv_reservedSMEM_offset_0_alias:
	.zero		0
	.zero		64


//--------------------- .nv.constant0._Z11area_kernelPf --------------------------
	.section	.nv.constant0._Z11area_kernelPf,"a",@progbits
	.sectionflags	@""
	.align	4
.nv.constant0._Z11area_kernelPf:
	.zero		904


//--------------------- SYMBOLS --------------------------

	.type		.nv.reservedSmem.offset0,@object
	.size		.nv.reservedSmem.offset0,0x4
	.type		.nv.reservedSmem.cap,@object
	.size		.nv.reservedSmem.cap,0x4
